//
// Generated by NVIDIA NVVM Compiler
//
// Compiler Build ID: CL-36424714
// Cuda compilation tools, release 13.0, V13.0.88
// Based on NVVM 20.0.0
//

.version 9.0
.target sm_100
.address_size 64

	// .globl	_Z17NotPackDivKernel1I6__halfEvlT_PKS1_S3_PS1_

.visible .entry _Z17NotPackDivKernel1I6__halfEvlT_PKS1_S3_PS1_(
	.param .u64 _Z17NotPackDivKernel1I6__halfEvlT_PKS1_S3_PS1__param_0,
	.param .align 2 .b8 _Z17NotPackDivKernel1I6__halfEvlT_PKS1_S3_PS1__param_1[2],
	.param .u64 .ptr .align 1 _Z17NotPackDivKernel1I6__halfEvlT_PKS1_S3_PS1__param_2,
	.param .u64 .ptr .align 1 _Z17NotPackDivKernel1I6__halfEvlT_PKS1_S3_PS1__param_3,
	.param .u64 .ptr .align 1 _Z17NotPackDivKernel1I6__halfEvlT_PKS1_S3_PS1__param_4
)
{
	.reg .pred 	%p<3>;
	.reg .b16 	%rs<4>;
	.reg .b32 	%r<10>;
	.reg .b64 	%rd<16>;

	ld.param.u64 	%rd7, [_Z17NotPackDivKernel1I6__halfEvlT_PKS1_S3_PS1__param_0];
	ld.param.u64 	%rd8, [_Z17NotPackDivKernel1I6__halfEvlT_PKS1_S3_PS1__param_2];
	ld.param.u64 	%rd9, [_Z17NotPackDivKernel1I6__halfEvlT_PKS1_S3_PS1__param_3];
	ld.param.u64 	%rd10, [_Z17NotPackDivKernel1I6__halfEvlT_PKS1_S3_PS1__param_4];
	mov.u32 	%r6, %tid.x;
	mov.u32 	%r7, %ctaid.x;
	mov.u32 	%r1, %ntid.x;
	mad.lo.s32 	%r9, %r7, %r1, %r6;
	cvt.s64.s32 	%rd15, %r9;
	setp.le.s64 	%p1, %rd7, %rd15;
	@%p1 bra 	$L__BB0_3;
	mov.u32 	%r8, %nctaid.x;
	mul.lo.s32 	%r3, %r8, %r1;
	cvta.to.global.u64 	%rd2, %rd8;
	cvta.to.global.u64 	%rd3, %rd9;
	cvta.to.global.u64 	%rd4, %rd10;
$L__BB0_2:
	shl.b64 	%rd11, %rd15, 1;
	add.s64 	%rd12, %rd2, %rd11;
	add.s64 	%rd13, %rd3, %rd11;
	ld.global.u16 	%rs2, [%rd12];
	ld.global.u16 	%rs3, [%rd13];
	// begin inline asm
	{add.f16 %rs1,%rs2,%rs3;
}
	// end inline asm
	add.s64 	%rd14, %rd4, %rd11;
	st.global.u16 	[%rd14], %rs1;
	add.s32 	%r9, %r9, %r3;
	cvt.s64.s32 	%rd15, %r9;
	setp.gt.s64 	%p2, %rd7, %rd15;
	@%p2 bra 	$L__BB0_2;
$L__BB0_3:
	ret;

}


// ===== COMPILED SASS (sm_100) =====

	.target	sm_100

	.elftype	@"ET_EXEC"


//--------------------- .note.nv.tkinfo           --------------------------
	.section	.note.nv.tkinfo,"",@"SHT_NOTE"
	.sectionflags	@"SHF_NOTE_NV_TKINFO"
	.tkinfo
        /*0018*/ 	.word	0x00000002
        /*0030*/ 	.string	""
        /*0030*/ 	.string	"ptxas"
        /*0030*/ 	.string	"Cuda compilation tools, release 13.0, V13.0.88"
        /*0030*/ 	.string	"Build cuda_13.0.r13.0/compiler.36424714_0"
        /*0030*/ 	.string	"-arch sm_100 -m 64 "



//--------------------- .note.nv.cuinfo           --------------------------
	.section	.note.nv.cuinfo,"",@"SHT_NOTE"
	.sectionflags	@"SHF_NOTE_NV_CUINFO"
        /*0018*/ 	.short	0x0002
        /*001a*/ 	.short	0x0064
        /*001c*/ 	.short	0x0082
	.zero		2


//--------------------- .nv.info                  --------------------------
	.section	.nv.info,"",@"SHT_CUDA_INFO"
	.align	4


	//----- nvinfo : EIATTR_REGCOUNT
	.align		4
        /*0000*/ 	.byte	0x04, 0x2f
        /*0002*/ 	.short	(.L_1 - .L_0)
	.align		4
.L_0:
        /*0004*/ 	.word	index@(_Z17NotPackDivKernel1I6__halfEvlT_PKS1_S3_PS1_)
        /*0008*/ 	.word	0x0000000e


	//----- nvinfo : EIATTR_FRAME_SIZE
	.align		4
.L_1:
        /*000c*/ 	.byte	0x04, 0x11
        /*000e*/ 	.short	(.L_3 - .L_2)
	.align		4
.L_2:
        /*0010*/ 	.word	index@(_Z17NotPackDivKernel1I6__halfEvlT_PKS1_S3_PS1_)
        /*0014*/ 	.word	0x00000000


	//----- nvinfo : EIATTR_MIN_STACK_SIZE
	.align		4
.L_3:
        /*0018*/ 	.byte	0x04, 0x12
        /*001a*/ 	.short	(.L_5 - .L_4)
	.align		4
.L_4:
        /*001c*/ 	.word	index@(_Z17NotPackDivKernel1I6__halfEvlT_PKS1_S3_PS1_)
        /*0020*/ 	.word	0x00000000
.L_5:


//--------------------- .nv.compat                --------------------------
	.section	.nv.compat,"",@"SHT_CUDA_COMPAT_INFO"
	.align	4
        /*0000*/ 	.byte	0x02, 0x09, 0x00, 0x00, 0x02, 0x02, 0x01, 0x00, 0x02, 0x05, 0x05, 0x00, 0x03, 0x07, 0x01, 0x01
        /*0010*/ 	.byte	0x02, 0x03, 0x00, 0x00, 0x02, 0x06, 0x01, 0x00, 0x04, 0x0b, 0x08, 0x00, 0x09, 0x00, 0x00, 0x00
        /*0020*/ 	.byte	0x00, 0x00, 0x00, 0x00


//--------------------- .nv.info._Z17NotPackDivKernel1I6__halfEvlT_PKS1_S3_PS1_ --------------------------
	.section	.nv.info._Z17NotPackDivKernel1I6__halfEvlT_PKS1_S3_PS1_,"",@"SHT_CUDA_INFO"
	.sectionflags	@""
	.align	4


	//----- nvinfo : EIATTR_CUDA_API_VERSION
	.align		4
        /*0000*/ 	.byte	0x04, 0x37
        /*0002*/ 	.short	(.L_7 - .L_6)
.L_6:
        /*0004*/ 	.word	0x00000082


	//----- nvinfo : EIATTR_KPARAM_INFO
	.align		4
.L_7:
        /*0008*/ 	.byte	0x04, 0x17
        /*000a*/ 	.short	(.L_9 - .L_8)
.L_8:
        /*000c*/ 	.word	0x00000000
        /*0010*/ 	.short	0x0004
        /*0012*/ 	.short	0x0020
        /*0014*/ 	.byte	0x00, 0xf5, 0x21, 0x00


	//----- nvinfo : EIATTR_KPARAM_INFO
	.align		4
.L_9:
        /*0018*/ 	.byte	0x04, 0x17
        /*001a*/ 	.short	(.L_11 - .L_10)
.L_10:
        /*001c*/ 	.word	0x00000000
        /*0020*/ 	.short	0x0003
        /*0022*/ 	.short	0x0018
        /*0024*/ 	.byte	0x00, 0xf5, 0x21, 0x00


	//----- nvinfo : EIATTR_KPARAM_INFO
	.align		4
.L_11:
        /*0028*/ 	.byte	0x04, 0x17
        /*002a*/ 	.short	(.L_13 - .L_12)
.L_12:
        /*002c*/ 	.word	0x00000000
        /*0030*/ 	.short	0x0002
        /*0032*/ 	.short	0x0010
        /*0034*/ 	.byte	0x00, 0xf5, 0x21, 0x00


	//----- nvinfo : EIATTR_KPARAM_INFO
	.align		4
.L_13:
        /*0038*/ 	.byte	0x04, 0x17
        /*003a*/ 	.short	(.L_15 - .L_14)
.L_14:
        /*003c*/ 	.word	0x00000000
        /*0040*/ 	.short	0x0001
        /*0042*/ 	.short	0x0008
        /*0044*/ 	.byte	0x00, 0xf0, 0x09, 0x00


	//----- nvinfo : EIATTR_KPARAM_INFO
	.align		4
.L_15:
        /*0048*/ 	.byte	0x04, 0x17
        /*004a*/ 	.short	(.L_17 - .L_16)
.L_16:
        /*004c*/ 	.word	0x00000000
        /*0050*/ 	.short	0x0000
        /*0052*/ 	.short	0x0000
        /*0054*/ 	.byte	0x00, 0xf0, 0x21, 0x00


	//----- nvinfo : EIATTR_SPARSE_MMA_MASK
	.align		4
.L_17:
        /*0058*/ 	.byte	0x03, 0x50
        /*005a*/ 	.short	0x0000


	//----- nvinfo : EIATTR_MAXREG_COUNT
	.align		4
        /*005c*/ 	.byte	0x03, 0x1b
        /*005e*/ 	.short	0x00ff


	//----- nvinfo : EIATTR_MERCURY_ISA_VERSION
	.align		4
        /*0060*/ 	.byte	0x03, 0x5f
        /*0062*/ 	.short	0x0101


	//----- nvinfo : EIATTR_VRC_CTA_INIT_COUNT
	.align		4
        /*0064*/ 	.byte	0x02, 0x4a
	.zero		1
	.zero		1


	//----- nvinfo : EIATTR_EXIT_INSTR_OFFSETS
	.align		4
        /*0068*/ 	.byte	0x04, 0x1c
        /*006a*/ 	.short	(.L_19 - .L_18)


	//   ....[0]....
.L_18:
        /*006c*/ 	.word	0x00000090


	//   ....[1]....
        /*0070*/ 	.word	0x00000230


	//----- nvinfo : EIATTR_CRS_STACK_SIZE
	.align		4
.L_19:
        /*0074*/ 	.byte	0x04, 0x1e
        /*0076*/ 	.short	(.L_21 - .L_20)
.L_20:
        /*0078*/ 	.word	0x00000000


	//----- nvinfo : EIATTR_CBANK_PARAM_SIZE
	.align		4
.L_21:
        /*007c*/ 	.byte	0x03, 0x19
        /*007e*/ 	.short	0x0028


	//----- nvinfo : EIATTR_PARAM_CBANK
	.align		4
        /*0080*/ 	.byte	0x04, 0x0a
        /*0082*/ 	.short	(.L_23 - .L_22)
	.align		4
.L_22:
        /*0084*/ 	.word	index@(.nv.constant0._Z17NotPackDivKernel1I6__halfEvlT_PKS1_S3_PS1_)
        /*0088*/ 	.short	0x0380
        /*008a*/ 	.short	0x0028


	//----- nvinfo : EIATTR_SW_WAR
	.align		4
.L_23:
        /*008c*/ 	.byte	0x04, 0x36
        /*008e*/ 	.short	(.L_25 - .L_24)
.L_24:
        /*0090*/ 	.word	0x00000008
.L_25:


//--------------------- .nv.callgraph             --------------------------
	.section	.nv.callgraph,"",@"SHT_CUDA_CALLGRAPH"
	.align	4
	.sectionentsize	8
	.align		4
        /*0000*/ 	.word	0x00000000
	.align		4
        /*0004*/ 	.word	0xffffffff
	.align		4
        /*0008*/ 	.word	0x00000000
	.align		4
        /*000c*/ 	.word	0xfffffffe
	.align		4
        /*0010*/ 	.word	0x00000000
	.align		4
        /*0014*/ 	.word	0xfffffffd
	.align		4
        /*0018*/ 	.word	0x00000000
	.align		4
        /*001c*/ 	.word	0xfffffffc


//--------------------- .text._Z17NotPackDivKernel1I6__halfEvlT_PKS1_S3_PS1_ --------------------------
	.section	.text._Z17NotPackDivKernel1I6__halfEvlT_PKS1_S3_PS1_,"ax",@progbits
	.align	128
        .global         _Z17NotPackDivKernel1I6__halfEvlT_PKS1_S3_PS1_
        .type           _Z17NotPackDivKernel1I6__halfEvlT_PKS1_S3_PS1_,@function
        .size           _Z17NotPackDivKernel1I6__halfEvlT_PKS1_S3_PS1_,(.L_x_2 - _Z17NotPackDivKernel1I6__halfEvlT_PKS1_S3_PS1_)
        .other          _Z17NotPackDivKernel1I6__halfEvlT_PKS1_S3_PS1_,@"STO_CUDA_ENTRY STV_DEFAULT"
_Z17NotPackDivKernel1I6__halfEvlT_PKS1_S3_PS1_:
.text._Z17NotPackDivKernel1I6__halfEvlT_PKS1_S3_PS1_:
[----:B------:R-:W-:Y:S01]  /*0000*/  LDC R1, c[0x0][0x37c] ;  /* 0x0000df00ff017b82 */ /* 0x000fe20000000800 */
[----:B------:R-:W0:Y:S07]  /*0010*/  S2R R0, SR_TID.X ;  /* 0x0000000000007919 */ /* 0x000e2e0000002100 */
[----:B------:R-:W0:Y:S01]  /*0020*/  S2UR UR4, SR_CTAID.X ;  /* 0x00000000000479c3 */ /* 0x000e220000002500 */
[----:B------:R-:W1:Y:S07]  /*0030*/  LDCU.64 UR8, c[0x0][0x380] ;  /* 0x00007000ff0877ac */ /* 0x000e6e0008000a00 */
[----:B------:R-:W0:Y:S02]  /*0040*/  LDC R9, c[0x0][0x360] ;  /* 0x0000d800ff097b82 */ /* 0x000e240000000800 */
[----:B0-----:R-:W-:-:S05]  /*0050*/  IMAD R0, R9, UR4, R0 ;  /* 0x0000000409007c24 */ /* 0x001fca000f8e0200 */
[----:B-1----:R-:W-:Y:S02]  /*0060*/  ISETP.GE.U32.AND P0, PT, R0, UR8, PT ;  /* 0x0000000800007c0c */ /* 0x002fe4000bf06070 */
[----:B------:R-:W-:-:S04]  /*0070*/  SHF.R.S32.HI R2, RZ, 0x1f, R0 ;  /* 0x0000001fff027819 */ /* 0x000fc80000011400 */
[----:B------:R-:W-:-:S13]  /*0080*/  ISETP.GE.AND.EX P0, PT, R2, UR9, PT, P0 ;  /* 0x0000000902007c0c */ /* 0x000fda000bf06300 */
[----:B------:R-:W-:Y:S05]  /*0090*/  @P0 EXIT ;  /* 0x000000000000094d */ /* 0x000fea0003800000 */
[----:B------:R-:W0:Y:S01]  /*00a0*/  LDCU UR4, c[0x0][0x370] ;  /* 0x00006e00ff0477ac */ /* 0x000e220008000800 */
[----:B------:R-:W-:Y:S02]  /*00b0*/  IMAD.MOV.U32 R11, RZ, RZ, R2 ;  /* 0x000000ffff0b7224 */ /* 0x000fe400078e0002 */
[----:B------:R-:W-:Y:S01]  /*00c0*/  IMAD.MOV.U32 R8, RZ, RZ, R0 ;  /* 0x000000ffff087224 */ /* 0x000fe200078e0000 */
[----:B------:R-:W1:Y:S01]  /*00d0*/  LDCU.64 UR6, c[0x0][0x358] ;  /* 0x00006b00ff0677ac */ /* 0x000e620008000a00 */
[----:B------:R-:W2:Y:S01]  /*00e0*/  LDCU.64 UR10, c[0x0][0x3a0] ;  /* 0x00007400ff0a77ac */ /* 0x000ea20008000a00 */
[----:B------:R-:W3:Y:S01]  /*00f0*/  LDCU.128 UR12, c[0x0][0x390] ;  /* 0x00007200ff0c77ac */ /* 0x000ee20008000c00 */
[----:B0-----:R-:W-:-:S07]  /*0100*/  IMAD R9, R9, UR4, RZ ;  /* 0x0000000409097c24 */ /* 0x001fce000f8e02ff */
.L_x_0:
[C---:B0-----:R-:W-:Y:S01]  /*0110*/  IMAD.SHL.U32 R6, R8.reuse, 0x2, RZ ;  /* 0x0000000208067824 */ /* 0x041fe200078e00ff */
[----:B------:R-:W-:-:S04]  /*0120*/  SHF.L.U64.HI R7, R8, 0x1, R11 ;  /* 0x0000000108077819 */ /* 0x000fc8000001020b */
[C---:B---3--:R-:W-:Y:S02]  /*0130*/  IADD3 R4, P1, PT, R6.reuse, UR14, RZ ;  /* 0x0000000e06047c10 */ /* 0x048fe4000ff3e0ff */
[----:B------:R-:W-:Y:S02]  /*0140*/  IADD3 R2, P0, PT, R6, UR12, RZ ;  /* 0x0000000c06027c10 */ /* 0x000fe4000ff1e0ff */
[C---:B------:R-:W-:Y:S02]  /*0150*/  IADD3.X R5, PT, PT, R7.reuse, UR15, RZ, P1, !PT ;  /* 0x0000000f07057c10 */ /* 0x040fe40008ffe4ff */
[----:B------:R-:W-:-:S04]  /*0160*/  IADD3.X R3, PT, PT, R7, UR13, RZ, P0, !PT ;  /* 0x0000000d07037c10 */ /* 0x000fc800087fe4ff */
[----:B-1----:R-:W3:Y:S04]  /*0170*/  LDG.E.U16 R5, desc[UR6][R4.64] ;  /* 0x0000000604057981 */ /* 0x002ee8000c1e1500 */
[----:B------:R-:W3:Y:S01]  /*0180*/  LDG.E.U16 R2, desc[UR6][R2.64] ;  /* 0x0000000602027981 */ /* 0x000ee2000c1e1500 */
[----:B--2---:R-:W-:Y:S01]  /*0190*/  IADD3 R6, P0, PT, R6, UR10, RZ ;  /* 0x0000000a06067c10 */ /* 0x004fe2000ff1e0ff */
[----:B------:R-:W-:-:S03]  /*01a0*/  IMAD.IADD R8, R9, 0x1, R0 ;  /* 0x0000000109087824 */ /* 0x000fc600078e0200 */
[----:B------:R-:W-:Y:S02]  /*01b0*/  IADD3.X R7, PT, PT, R7, UR11, RZ, P0, !PT ;  /* 0x0000000b07077c10 */ /* 0x000fe400087fe4ff */
[----:B------:R-:W-:Y:S02]  /*01c0*/  ISETP.GE.U32.AND P0, PT, R8, UR8, PT ;  /* 0x0000000808007c0c */ /* 0x000fe4000bf06070 */
[----:B------:R-:W-:-:S04]  /*01d0*/  SHF.R.S32.HI R11, RZ, 0x1f, R8 ;  /* 0x0000001fff0b7819 */ /* 0x000fc80000011408 */
[----:B------:R-:W-:Y:S01]  /*01e0*/  ISETP.GE.AND.EX P0, PT, R11, UR9, PT, P0 ;  /* 0x000000090b007c0c */ /* 0x000fe2000bf06300 */
[----:B------:R-:W-:Y:S02]  /*01f0*/  IMAD.MOV.U32 R0, RZ, RZ, R8 ;  /* 0x000000ffff007224 */ /* 0x000fe400078e0008 */
[----:B---3--:R-:W-:-:S05]  /*0200*/  HADD2 R5, R2.H0_H0, R5.H0_H0 ;  /* 0x2000000502057230 */ /* 0x008fca0000000800 */
[----:B------:R0:W-:Y:S05]  /*0210*/  STG.E.U16 desc[UR6][R6.64], R5 ;  /* 0x0000000506007986 */ /* 0x0001ea000c101506 */
[----:B------:R-:W-:Y:S05]  /*0220*/  @!P0 BRA `(.L_x_0) ;  /* 0xfffffffc00b88947 */ /* 0x000fea000383ffff */
[----:B------:R-:W-:Y:S05]  /*0230*/  EXIT ;  /* 0x000000000000794d */ /* 0x000fea0003800000 */
.L_x_1:
[----:B------:R-:W-:-:S00]  /*0240*/  BRA `(.L_x_1) ;  /* 0xfffffffc00fc7947 */ /* 0x000fc0000383ffff */
[----:B------:R-:W-:-:S00]  /*0250*/  NOP ;  /* 0x0000000000007918 */ /* 0x000fc00000000000 */
        /* <DEDUP_REMOVED lines=10> */
.L_x_2:


//--------------------- .nv.shared.reserved.0     --------------------------
	.section	.nv.shared.reserved.0,"aw",@nobits
	.weak		__nv_reservedSMEM_offset_0_alias
	.size		__nv_reservedSMEM_offset_0_alias, 0, 64
	.other		__nv_reservedSMEM_offset_0_alias,@"STO_CUDA_RESERVED_SHARED STV_DEFAULT"
__nv_reservedSMEM_offset_0_alias:
	.zero		0
	.zero		64


//--------------------- .nv.constant0._Z17NotPackDivKernel1I6__halfEvlT_PKS1_S3_PS1_ --------------------------
	.section	.nv.constant0._Z17NotPackDivKernel1I6__halfEvlT_PKS1_S3_PS1_,"a",@progbits
	.sectionflags	@""
	.align	4
.nv.constant0._Z17NotPackDivKernel1I6__halfEvlT_PKS1_S3_PS1_:
	.zero		936


//--------------------- SYMBOLS --------------------------

	.type		.nv.reservedSmem.offset0,@object
	.size		.nv.reservedSmem.offset0,0x4
